	.headerflags	@"EF_CUDA_TEXMODE_UNIFIED EF_CUDA_64BIT_ADDRESS EF_CUDA_ACCELERATORS EF_CUDA_SM90 EF_CUDA_VIRTUAL_SM(EF_CUDA_SM90)"
	.elftype	@"ET_EXEC"


//--------------------- .nv.info                  --------------------------
	.section	.nv.info,"",@"SHT_CUDA_INFO"
	.align	4


	//----- nvinfo : EIATTR_REGCOUNT
	.align		4
        /*0000*/ 	.byte	0x04, 0x2f
        /*0002*/ 	.short	(.L_3 - .L_2)
	.align		4
.L_2:
        /*0004*/ 	.word	index@(triton_poi_fused_add_div_mean_pow_sqrt_0)
        /*0008*/ 	.word	0x00000013


	//----- nvinfo : EIATTR_MIN_STACK_SIZE
	.align		4
.L_3:
        /*000c*/ 	.byte	0x04, 0x12
        /*000e*/ 	.short	(.L_5 - .L_4)
	.align		4
.L_4:
        /*0010*/ 	.word	index@(triton_poi_fused_add_div_mean_pow_sqrt_0)
        /*0014*/ 	.word	0x00000000


	//----- nvinfo : EIATTR_FRAME_SIZE
	.align		4
.L_5:
        /*0018*/ 	.byte	0x04, 0x11
        /*001a*/ 	.short	(.L_7 - .L_6)
	.align		4
.L_6:
        /*001c*/ 	.word	index@(triton_poi_fused_add_div_mean_pow_sqrt_0)
        /*0020*/ 	.word	0x00000000


	//----- nvinfo : EIATTR_MIN_STACK_SIZE
	.align		4
.L_7:
        /*0024*/ 	.byte	0x04, 0x12
        /*0026*/ 	.short	(.L_9 - .L_8)
	.align		4
.L_8:
        /*0028*/ 	.word	index@(triton_poi_fused_add_div_mean_pow_sqrt_0)
        /*002c*/ 	.word	0x00000000
.L_9:


//--------------------- .nv.info.triton_poi_fused_add_div_mean_pow_sqrt_0 --------------------------
	.section	.nv.info.triton_poi_fused_add_div_mean_pow_sqrt_0,"",@"SHT_CUDA_INFO"
	.sectionflags	@""
	.align	4


	//----- nvinfo : EIATTR_CUDA_API_VERSION
	.align		4
        /*0000*/ 	.byte	0x04, 0x37
        /*0002*/ 	.short	(.L_11 - .L_10)
.L_10:
        /*0004*/ 	.word	0x0000007c


	//----- nvinfo : EIATTR_KPARAM_INFO
	.align		4
.L_11:
        /*0008*/ 	.byte	0x04, 0x17
        /*000a*/ 	.short	(.L_13 - .L_12)
.L_12:
        /*000c*/ 	.word	0x00000000
        /*0010*/ 	.short	0x0002
        /*0012*/ 	.short	0x0010
        /*0014*/ 	.byte	0x00, 0xf0, 0x11, 0x00


	//----- nvinfo : EIATTR_KPARAM_INFO
	.align		4
.L_13:
        /*0018*/ 	.byte	0x04, 0x17
        /*001a*/ 	.short	(.L_15 - .L_14)
.L_14:
        /*001c*/ 	.word	0x00000000
        /*0020*/ 	.short	0x0001
        /*0022*/ 	.short	0x0008
        /*0024*/ 	.byte	0x00, 0xf4, 0x21, 0x00


	//----- nvinfo : EIATTR_KPARAM_INFO
	.align		4
.L_15:
        /*0028*/ 	.byte	0x04, 0x17
        /*002a*/ 	.short	(.L_17 - .L_16)
.L_16:
        /*002c*/ 	.word	0x00000000
        /*0030*/ 	.short	0x0000
        /*0032*/ 	.short	0x0000
        /*0034*/ 	.byte	0x00, 0xf4, 0x21, 0x00


	//----- nvinfo : EIATTR_SPARSE_MMA_MASK
	.align		4
.L_17:
        /*0038*/ 	.byte	0x03, 0x50
        /*003a*/ 	.short	0x0000


	//----- nvinfo : EIATTR_MAXREG_COUNT
	.align		4
        /*003c*/ 	.byte	0x03, 0x1b
        /*003e*/ 	.short	0x00ff


	//----- nvinfo : EIATTR_EXIT_INSTR_OFFSETS
	.align		4
        /*0040*/ 	.byte	0x04, 0x1c
        /*0042*/ 	.short	(.L_19 - .L_18)


	//   ....[0]....
.L_18:
        /*0044*/ 	.word	0x000002f0


	//   ....[1]....
        /*0048*/ 	.word	0x00000310


	//----- nvinfo : EIATTR_REQNTID
	.align		4
.L_19:
        /*004c*/ 	.byte	0x04, 0x10
        /*004e*/ 	.short	(.L_21 - .L_20)
.L_20:
        /*0050*/ 	.word	0x00000080
        /*0054*/ 	.word	0x00000001
        /*0058*/ 	.word	0x00000001


	//----- nvinfo : EIATTR_CBANK_PARAM_SIZE
	.align		4
.L_21:
        /*005c*/ 	.byte	0x03, 0x19
        /*005e*/ 	.short	0x0014


	//----- nvinfo : EIATTR_PARAM_CBANK
	.align		4
        /*0060*/ 	.byte	0x04, 0x0a
        /*0062*/ 	.short	(.L_23 - .L_22)
	.align		4
.L_22:
        /*0064*/ 	.word	index@(.nv.constant0.triton_poi_fused_add_div_mean_pow_sqrt_0)
        /*0068*/ 	.short	0x0210
        /*006a*/ 	.short	0x0014


	//----- nvinfo : EIATTR_SW_WAR
	.align		4
.L_23:
        /*006c*/ 	.byte	0x04, 0x36
        /*006e*/ 	.short	(.L_25 - .L_24)
.L_24:
        /*0070*/ 	.word	0x00000008
.L_25:


//--------------------- .nv.callgraph             --------------------------
	.section	.nv.callgraph,"",@"SHT_CUDA_CALLGRAPH"
	.align	4
	.sectionentsize	8
	.align		4
        /*0000*/ 	.word	0x00000000
	.align		4
        /*0004*/ 	.word	0xffffffff
	.align		4
        /*0008*/ 	.word	0x00000000
	.align		4
        /*000c*/ 	.word	0xfffffffe
	.align		4
        /*0010*/ 	.word	0x00000000
	.align		4
        /*0014*/ 	.word	0xfffffffd
	.align		4
        /*0018*/ 	.word	0x00000000
	.align		4
        /*001c*/ 	.word	0xfffffffc


//--------------------- .nv.constant4             --------------------------
	.section	.nv.constant4,"a",@progbits
	.align	8
	.align		8
.nv.constant4:
        /*0000*/ 	.dword	_$_str
	.align		8
        /*0008*/ 	.dword	_$_str_$_2


//--------------------- .text.triton_poi_fused_add_div_mean_pow_sqrt_0 --------------------------
	.section	.text.triton_poi_fused_add_div_mean_pow_sqrt_0,"ax",@progbits
	.align	128
        .global         triton_poi_fused_add_div_mean_pow_sqrt_0
        .type           triton_poi_fused_add_div_mean_pow_sqrt_0,@function
        .size           triton_poi_fused_add_div_mean_pow_sqrt_0,(.L_x_1 - triton_poi_fused_add_div_mean_pow_sqrt_0)
        .other          triton_poi_fused_add_div_mean_pow_sqrt_0,@"STO_CUDA_ENTRY STV_DEFAULT"
triton_poi_fused_add_div_mean_pow_sqrt_0:
.text.triton_poi_fused_add_div_mean_pow_sqrt_0:
[----:B------:R-:W0:Y:S02]  /*0000*/  LDC R1, c[0x0][0x28] ;  /* 0x00000a00ff017b82 */ /* 0x000e240000000800 */
[----:B------:R-:W1:Y:S01]  /*0010*/  S2R R5, SR_TID.X ;  /* 0x0000000000057919 */ /* 0x000e620000002100 */
[----:B------:R-:W2:Y:S01]  /*0020*/  LDC.64 R2, c[0x0][0x210] ;  /* 0x00008400ff027b82 */ /* 0x000ea20000000a00 */
[----:B------:R-:W-:Y:S01]  /*0030*/  ULDC.64 UR4, c[0x0][0x208] ;  /* 0x0000820000047ab9 */ /* 0x000fe20000000a00 */
[----:B------:R-:W3:Y:S01]  /*0040*/  S2R R0, SR_CTAID.X ;  /* 0x0000000000007919 */ /* 0x000ee20000002500 */
[----:B-1----:R-:W-:Y:S02]  /*0050*/  LOP3.LUT R5, R5, 0x7f, RZ, 0xc0, !PT ;  /* 0x0000007f05057812 */ /* 0x002fe400078ec0ff */
[----:B---3--:R-:W-:Y:S02]  /*0060*/  SHF.R.S32.HI R4, RZ, 0x18, R0 ;  /* 0x00000018ff047819 */ /* 0x008fe40000011400 */
[----:B------:R-:W-:Y:S02]  /*0070*/  LEA R5, R0, R5, 0x7 ;  /* 0x0000000500057211 */ /* 0x000fe400078e38ff */
[----:B------:R-:W-:-:S02]  /*0080*/  SGXT R0, R4, 0x1 ;  /* 0x000000010400781a */ /* 0x000fc40000000200 */
[----:B------:R-:W-:Y:S02]  /*0090*/  ISETP.GE.AND P1, PT, R5, 0x100, PT ;  /* 0x000001000500780c */ /* 0x000fe40003f26270 */
[CC--:B------:R-:W-:Y:S02]  /*00a0*/  LEA.HI R4, R0.reuse, R5.reuse, RZ, 0x4 ;  /* 0x0000000500047211 */ /* 0x0c0fe400078f20ff */
[----:B------:R-:W-:Y:S02]  /*00b0*/  LEA.HI R0, R0, R5, RZ, 0x6 ;  /* 0x0000000500007211 */ /* 0x000fe400078f30ff */
[----:B------:R-:W-:Y:S02]  /*00c0*/  LOP3.LUT R4, R4, 0xfffffff0, RZ, 0xc0, !PT ;  /* 0xfffffff004047812 */ /* 0x000fe400078ec0ff */
[----:B------:R-:W-:-:S04]  /*00d0*/  LOP3.LUT R0, R0, 0xffffffc0, RZ, 0xc0, !PT ;  /* 0xffffffc000007812 */ /* 0x000fc800078ec0ff */
[----:B------:R-:W-:Y:S01]  /*00e0*/  IADD3 R11, R0, R5, -R4 ;  /* 0x00000005000b7210 */ /* 0x000fe20007ffe804 */
[----:B------:R-:W-:Y:S01]  /*00f0*/  HFMA2.MMA R4, -RZ, RZ, 0, 0 ;  /* 0x00000000ff047435 */ /* 0x000fe200000001ff */
[----:B------:R-:W-:Y:S02]  /*0100*/  IMAD.MOV.U32 R0, RZ, RZ, RZ ;  /* 0x000000ffff007224 */ /* 0x000fe400078e00ff */
[----:B------:R-:W-:Y:S01]  /*0110*/  IADD3 R9, R11, 0x10, RZ ;  /* 0x000000100b097810 */ /* 0x000fe20007ffe0ff */
[----:B--2---:R-:W-:Y:S01]  /*0120*/  IMAD.WIDE R6, R11, 0x4, R2 ;  /* 0x000000040b067825 */ /* 0x004fe200078e0202 */
[----:B------:R-:W-:-:S03]  /*0130*/  IADD3 R13, R11, 0x20, RZ ;  /* 0x000000200b0d7810 */ /* 0x000fc60007ffe0ff */
[----:B------:R-:W-:Y:S01]  /*0140*/  IMAD.WIDE R8, R9, 0x4, R2 ;  /* 0x0000000409087825 */ /* 0x000fe200078e0202 */
[----:B------:R-:W-:Y:S01]  /*0150*/  MOV R14, RZ ;  /* 0x000000ff000e7202 */ /* 0x000fe20000000f00 */
[----:B------:R-:W-:Y:S01]  /*0160*/  HFMA2.MMA R16, -RZ, RZ, 0, 0 ;  /* 0x00000000ff107435 */ /* 0x000fe200000001ff */
[----:B------:R1:W2:Y:S01]  /*0170*/  @!P1 LDG.E.EL R0, desc[UR4][R6.64] ;  /* 0x0000000406009981 */ /* 0x0002a2000c2e1900 */
[----:B------:R-:W-:-:S03]  /*0180*/  VIADD R15, R11, 0x30 ;  /* 0x000000300b0f7836 */ /* 0x000fc60000000000 */
[----:B------:R-:W3:Y:S01]  /*0190*/  @!P1 LDG.E.EL R4, desc[UR4][R8.64] ;  /* 0x0000000408049981 */ /* 0x000ee2000c2e1900 */
[----:B------:R-:W-:-:S04]  /*01a0*/  IMAD.WIDE R10, R13, 0x4, R2 ;  /* 0x000000040d0a7825 */ /* 0x000fc800078e0202 */
[--C-:B------:R-:W-:Y:S01]  /*01b0*/  IMAD.WIDE R12, R15, 0x4, R2.reuse ;  /* 0x000000040f0c7825 */ /* 0x100fe200078e0202 */
[----:B------:R-:W4:Y:S01]  /*01c0*/  @!P1 LDG.E.EL R14, desc[UR4][R10.64] ;  /* 0x000000040a0e9981 */ /* 0x000f22000c2e1900 */
[----:B-1----:R-:W1:Y:S03]  /*01d0*/  LDC.64 R6, c[0x0][0x218] ;  /* 0x00008600ff067b82 */ /* 0x002e660000000a00 */
[----:B------:R-:W5:Y:S01]  /*01e0*/  @!P1 LDG.E.EL R16, desc[UR4][R12.64] ;  /* 0x000000040c109981 */ /* 0x000f62000c2e1900 */
[----:B------:R-:W-:Y:S01]  /*01f0*/  MOV R15, RZ ;  /* 0x000000ff000f7202 */ /* 0x000fe20000000f00 */
[----:B------:R-:W-:-:S05]  /*0200*/  IMAD.WIDE R2, R5, 0x4, R2 ;  /* 0x0000000405027825 */ /* 0x000fca00078e0202 */
[----:B------:R1:W5:Y:S02]  /*0210*/  @!P1 LDG.E R15, desc[UR4][R2.64] ;  /* 0x00000004020f9981 */ /* 0x000364000c1e1900 */
[----:B-1----:R-:W-:-:S04]  /*0220*/  IMAD.WIDE R2, R5, 0x4, R6 ;  /* 0x0000000405027825 */ /* 0x002fc800078e0206 */
[----:B---3--:R-:W-:-:S04]  /*0230*/  FMUL R9, R4, R4 ;  /* 0x0000000404097220 */ /* 0x008fc80000400000 */
[----:B--2---:R-:W-:-:S04]  /*0240*/  FFMA R9, R0, R0, R9 ;  /* 0x0000000000097223 */ /* 0x004fc80000000009 */
[----:B----4-:R-:W-:-:S04]  /*0250*/  FFMA R9, R14, R14, R9 ;  /* 0x0000000e0e097223 */ /* 0x010fc80000000009 */
[----:B-----5:R-:W-:-:S04]  /*0260*/  FFMA R9, R16, R16, R9 ;  /* 0x0000001010097223 */ /* 0x020fc80000000009 */
[----:B------:R-:W-:-:S06]  /*0270*/  FMUL R9, R9, 0.25 ;  /* 0x3e80000009097820 */ /* 0x000fcc0000400000 */
[----:B------:R-:W1:Y:S02]  /*0280*/  MUFU.SQRT R9, R9 ;  /* 0x0000000900097308 */ /* 0x000e640000002000 */
[----:B-1----:R-:W-:-:S05]  /*0290*/  FADD R0, R9, 9.9999999392252902908e-09 ;  /* 0x322bcc7709007421 */ /* 0x002fca0000000000 */
[----:B------:R-:W-:-:S13]  /*02a0*/  FSETP.GT.AND P0, PT, R0, 8.50705917302346158658e+37, PT ;  /* 0x7e8000000000780b */ /* 0x000fda0003f04000 */
[----:B------:R-:W-:-:S06]  /*02b0*/  @P0 FMUL R0, R0, 0.25 ;  /* 0x3e80000000000820 */ /* 0x000fcc0000400000 */
[----:B------:R-:W1:Y:S01]  /*02c0*/  MUFU.RCP R0, R0 ;  /* 0x0000000000007308 */ /* 0x000e620000001000 */
[----:B------:R-:W-:-:S04]  /*02d0*/  @P0 FMUL R15, R15, 0.25 ;  /* 0x3e8000000f0f0820 */ /* 0x000fc80000400000 */
[----:B-1----:R-:W-:Y:S01]  /*02e0*/  FMUL R15, R0, R15 ;  /* 0x0000000f000f7220 */ /* 0x002fe20000400000 */
[----:B------:R-:W-:Y:S06]  /*02f0*/  @P1 EXIT ;  /* 0x000000000000194d */ /* 0x000fec0003800000 */
[----:B------:R-:W-:Y:S01]  /*0300*/  STG.E desc[UR4][R2.64], R15 ;  /* 0x0000000f02007986 */ /* 0x000fe2000c101904 */
[----:B------:R-:W-:Y:S05]  /*0310*/  EXIT ;  /* 0x000000000000794d */ /* 0x000fea0003800000 */
.L_x_0:
[----:B------:R-:W-:-:S00]  /*0320*/  BRA `(.L_x_0) ;  /* 0xfffffffc00fc7947 */ /* 0x000fc0000383ffff */
[----:B------:R-:W-:-:S00]  /*0330*/  NOP ;  /* 0x0000000000007918 */ /* 0x000fc00000000000 */
        /* <DEDUP_REMOVED lines=12> */
.L_x_1:


//--------------------- .nv.global.init           --------------------------
	.section	.nv.global.init,"aw",@progbits
.nv.global.init:
	.type		_$_str,@object
	.size		_$_str,(_$_str_$_2 - _$_str)
_$_str:
        /*0000*/ 	.byte	0x5f, 0x5f, 0x43, 0x55, 0x44, 0x41, 0x5f, 0x46, 0x54, 0x5a, 0x00
	.type		_$_str_$_2,@object
	.size		_$_str_$_2,(.L_1 - _$_str_$_2)
_$_str_$_2:
        /*000b*/ 	.byte	0x5f, 0x5f, 0x43, 0x55, 0x44, 0x41, 0x5f, 0x50, 0x52, 0x45, 0x43, 0x5f, 0x53, 0x51, 0x52, 0x54
        /*001b*/ 	.byte	0x00
.L_1:


//--------------------- .nv.constant0.triton_poi_fused_add_div_mean_pow_sqrt_0 --------------------------
	.section	.nv.constant0.triton_poi_fused_add_div_mean_pow_sqrt_0,"a",@progbits
	.sectionflags	@""
	.align	4
.nv.constant0.triton_poi_fused_add_div_mean_pow_sqrt_0:
	.zero		548
